//
// Generated by NVIDIA NVVM Compiler
//
// Compiler Build ID: CL-36424714
// Cuda compilation tools, release 13.0, V13.0.88
// Based on NVVM 20.0.0
//

.version 9.0
.target sm_100
.address_size 64

	// .globl	_Z10matrix_addPKfS0_Pf

.visible .entry _Z10matrix_addPKfS0_Pf(
	.param .u64 .ptr .align 1 _Z10matrix_addPKfS0_Pf_param_0,
	.param .u64 .ptr .align 1 _Z10matrix_addPKfS0_Pf_param_1,
	.param .u64 .ptr .align 1 _Z10matrix_addPKfS0_Pf_param_2
)
{
	.reg .b32 	%r<5>;
	.reg .b32 	%f<4>;
	.reg .b64 	%rd<11>;

	ld.param.u64 	%rd1, [_Z10matrix_addPKfS0_Pf_param_0];
	ld.param.u64 	%rd2, [_Z10matrix_addPKfS0_Pf_param_1];
	ld.param.u64 	%rd3, [_Z10matrix_addPKfS0_Pf_param_2];
	cvta.to.global.u64 	%rd4, %rd3;
	cvta.to.global.u64 	%rd5, %rd2;
	cvta.to.global.u64 	%rd6, %rd1;
	mov.u32 	%r1, %ntid.x;
	mov.u32 	%r2, %ctaid.x;
	mov.u32 	%r3, %tid.x;
	mad.lo.s32 	%r4, %r1, %r2, %r3;
	mul.wide.s32 	%rd7, %r4, 4;
	add.s64 	%rd8, %rd6, %rd7;
	ld.global.f32 	%f1, [%rd8];
	add.s64 	%rd9, %rd5, %rd7;
	ld.global.f32 	%f2, [%rd9];
	add.f32 	%f3, %f1, %f2;
	add.s64 	%rd10, %rd4, %rd7;
	st.global.f32 	[%rd10], %f3;
	ret;

}


// ===== COMPILED SASS (sm_100) =====

	.target	sm_100

	.elftype	@"ET_EXEC"


//--------------------- .note.nv.tkinfo           --------------------------
	.section	.note.nv.tkinfo,"",@"SHT_NOTE"
	.sectionflags	@"SHF_NOTE_NV_TKINFO"
	.tkinfo
        /*0018*/ 	.word	0x00000002
        /*0030*/ 	.string	""
        /*0030*/ 	.string	"ptxas"
        /*0030*/ 	.string	"Cuda compilation tools, release 13.0, V13.0.88"
        /*0030*/ 	.string	"Build cuda_13.0.r13.0/compiler.36424714_0"
        /*0030*/ 	.string	"-arch sm_100 -m 64 "



//--------------------- .note.nv.cuinfo           --------------------------
	.section	.note.nv.cuinfo,"",@"SHT_NOTE"
	.sectionflags	@"SHF_NOTE_NV_CUINFO"
        /*0018*/ 	.short	0x0002
        /*001a*/ 	.short	0x0064
        /*001c*/ 	.short	0x0082
	.zero		2


//--------------------- .nv.info                  --------------------------
	.section	.nv.info,"",@"SHT_CUDA_INFO"
	.align	4


	//----- nvinfo : EIATTR_REGCOUNT
	.align		4
        /*0000*/ 	.byte	0x04, 0x2f
        /*0002*/ 	.short	(.L_1 - .L_0)
	.align		4
.L_0:
        /*0004*/ 	.word	index@(_Z10matrix_addPKfS0_Pf)
        /*0008*/ 	.word	0x0000000c


	//----- nvinfo : EIATTR_FRAME_SIZE
	.align		4
.L_1:
        /*000c*/ 	.byte	0x04, 0x11
        /*000e*/ 	.short	(.L_3 - .L_2)
	.align		4
.L_2:
        /*0010*/ 	.word	index@(_Z10matrix_addPKfS0_Pf)
        /*0014*/ 	.word	0x00000000


	//----- nvinfo : EIATTR_MIN_STACK_SIZE
	.align		4
.L_3:
        /*0018*/ 	.byte	0x04, 0x12
        /*001a*/ 	.short	(.L_5 - .L_4)
	.align		4
.L_4:
        /*001c*/ 	.word	index@(_Z10matrix_addPKfS0_Pf)
        /*0020*/ 	.word	0x00000000
.L_5:


//--------------------- .nv.compat                --------------------------
	.section	.nv.compat,"",@"SHT_CUDA_COMPAT_INFO"
	.align	4
        /*0000*/ 	.byte	0x02, 0x09, 0x00, 0x00, 0x02, 0x02, 0x01, 0x00, 0x02, 0x05, 0x05, 0x00, 0x03, 0x07, 0x01, 0x01
        /*0010*/ 	.byte	0x02, 0x03, 0x00, 0x00, 0x02, 0x06, 0x01, 0x00, 0x04, 0x0b, 0x08, 0x00, 0x09, 0x00, 0x00, 0x00
        /*0020*/ 	.byte	0x00, 0x00, 0x00, 0x00


//--------------------- .nv.info._Z10matrix_addPKfS0_Pf --------------------------
	.section	.nv.info._Z10matrix_addPKfS0_Pf,"",@"SHT_CUDA_INFO"
	.sectionflags	@""
	.align	4


	//----- nvinfo : EIATTR_CUDA_API_VERSION
	.align		4
        /*0000*/ 	.byte	0x04, 0x37
        /*0002*/ 	.short	(.L_7 - .L_6)
.L_6:
        /*0004*/ 	.word	0x00000082


	//----- nvinfo : EIATTR_KPARAM_INFO
	.align		4
.L_7:
        /*0008*/ 	.byte	0x04, 0x17
        /*000a*/ 	.short	(.L_9 - .L_8)
.L_8:
        /*000c*/ 	.word	0x00000000
        /*0010*/ 	.short	0x0002
        /*0012*/ 	.short	0x0010
        /*0014*/ 	.byte	0x00, 0xf5, 0x21, 0x00


	//----- nvinfo : EIATTR_KPARAM_INFO
	.align		4
.L_9:
        /*0018*/ 	.byte	0x04, 0x17
        /*001a*/ 	.short	(.L_11 - .L_10)
.L_10:
        /*001c*/ 	.word	0x00000000
        /*0020*/ 	.short	0x0001
        /*0022*/ 	.short	0x0008
        /*0024*/ 	.byte	0x00, 0xf5, 0x21, 0x00


	//----- nvinfo : EIATTR_KPARAM_INFO
	.align		4
.L_11:
        /*0028*/ 	.byte	0x04, 0x17
        /*002a*/ 	.short	(.L_13 - .L_12)
.L_12:
        /*002c*/ 	.word	0x00000000
        /*0030*/ 	.short	0x0000
        /*0032*/ 	.short	0x0000
        /*0034*/ 	.byte	0x00, 0xf5, 0x21, 0x00


	//----- nvinfo : EIATTR_SPARSE_MMA_MASK
	.align		4
.L_13:
        /*0038*/ 	.byte	0x03, 0x50
        /*003a*/ 	.short	0x0000


	//----- nvinfo : EIATTR_MAXREG_COUNT
	.align		4
        /*003c*/ 	.byte	0x03, 0x1b
        /*003e*/ 	.short	0x00ff


	//----- nvinfo : EIATTR_MERCURY_ISA_VERSION
	.align		4
        /*0040*/ 	.byte	0x03, 0x5f
        /*0042*/ 	.short	0x0101


	//----- nvinfo : EIATTR_VRC_CTA_INIT_COUNT
	.align		4
        /*0044*/ 	.byte	0x02, 0x4a
	.zero		1
	.zero		1


	//----- nvinfo : EIATTR_EXIT_INSTR_OFFSETS
	.align		4
        /*0048*/ 	.byte	0x04, 0x1c
        /*004a*/ 	.short	(.L_15 - .L_14)


	//   ....[0]....
.L_14:
        /*004c*/ 	.word	0x00000100


	//----- nvinfo : EIATTR_CBANK_PARAM_SIZE
	.align		4
.L_15:
        /*0050*/ 	.byte	0x03, 0x19
        /*0052*/ 	.short	0x0018


	//----- nvinfo : EIATTR_PARAM_CBANK
	.align		4
        /*0054*/ 	.byte	0x04, 0x0a
        /*0056*/ 	.short	(.L_17 - .L_16)
	.align		4
.L_16:
        /*0058*/ 	.word	index@(.nv.constant0._Z10matrix_addPKfS0_Pf)
        /*005c*/ 	.short	0x0380
        /*005e*/ 	.short	0x0018


	//----- nvinfo : EIATTR_SW_WAR
	.align		4
.L_17:
        /*0060*/ 	.byte	0x04, 0x36
        /*0062*/ 	.short	(.L_19 - .L_18)
.L_18:
        /*0064*/ 	.word	0x00000008
.L_19:


//--------------------- .nv.callgraph             --------------------------
	.section	.nv.callgraph,"",@"SHT_CUDA_CALLGRAPH"
	.align	4
	.sectionentsize	8
	.align		4
        /*0000*/ 	.word	0x00000000
	.align		4
        /*0004*/ 	.word	0xffffffff
	.align		4
        /*0008*/ 	.word	0x00000000
	.align		4
        /*000c*/ 	.word	0xfffffffe
	.align		4
        /*0010*/ 	.word	0x00000000
	.align		4
        /*0014*/ 	.word	0xfffffffd
	.align		4
        /*0018*/ 	.word	0x00000000
	.align		4
        /*001c*/ 	.word	0xfffffffc


//--------------------- .text._Z10matrix_addPKfS0_Pf --------------------------
	.section	.text._Z10matrix_addPKfS0_Pf,"ax",@progbits
	.align	128
        .global         _Z10matrix_addPKfS0_Pf
        .type           _Z10matrix_addPKfS0_Pf,@function
        .size           _Z10matrix_addPKfS0_Pf,(.L_x_1 - _Z10matrix_addPKfS0_Pf)
        .other          _Z10matrix_addPKfS0_Pf,@"STO_CUDA_ENTRY STV_DEFAULT"
_Z10matrix_addPKfS0_Pf:
.text._Z10matrix_addPKfS0_Pf:
[----:B------:R-:W-:Y:S01]  /*0000*/  LDC R1, c[0x0][0x37c] ;  /* 0x0000df00ff017b82 */ /* 0x000fe20000000800 */
[----:B------:R-:W0:Y:S07]  /*0010*/  S2R R9, SR_CTAID.X ;  /* 0x0000000000097919 */ /* 0x000e2e0000002500 */
[----:B------:R-:W1:Y:S01]  /*0020*/  LDC.64 R2, c[0x0][0x380] ;  /* 0x0000e000ff027b82 */ /* 0x000e620000000a00 */
[----:B------:R-:W0:Y:S01]  /*0030*/  LDCU UR6, c[0x0][0x360] ;  /* 0x00006c00ff0677ac */ /* 0x000e220008000800 */
[----:B------:R-:W0:Y:S01]  /*0040*/  S2R R0, SR_TID.X ;  /* 0x0000000000007919 */ /* 0x000e220000002100 */
[----:B------:R-:W2:Y:S05]  /*0050*/  LDCU.64 UR4, c[0x0][0x358] ;  /* 0x00006b00ff0477ac */ /* 0x000eaa0008000a00 */
[----:B------:R-:W3:Y:S08]  /*0060*/  LDC.64 R4, c[0x0][0x388] ;  /* 0x0000e200ff047b82 */ /* 0x000ef00000000a00 */
[----:B------:R-:W4:Y:S01]  /*0070*/  LDC.64 R6, c[0x0][0x390] ;  /* 0x0000e400ff067b82 */ /* 0x000f220000000a00 */
[----:B0-----:R-:W-:-:S04]  /*0080*/  IMAD R9, R9, UR6, R0 ;  /* 0x0000000609097c24 */ /* 0x001fc8000f8e0200 */
[----:B-1----:R-:W-:-:S04]  /*0090*/  IMAD.WIDE R2, R9, 0x4, R2 ;  /* 0x0000000409027825 */ /* 0x002fc800078e0202 */
[C---:B---3--:R-:W-:Y:S02]  /*00a0*/  IMAD.WIDE R4, R9.reuse, 0x4, R4 ;  /* 0x0000000409047825 */ /* 0x048fe400078e0204 */
[----:B--2---:R-:W2:Y:S04]  /*00b0*/  LDG.E R2, desc[UR4][R2.64] ;  /* 0x0000000402027981 */ /* 0x004ea8000c1e1900 */
[----:B------:R-:W2:Y:S01]  /*00c0*/  LDG.E R5, desc[UR4][R4.64] ;  /* 0x0000000404057981 */ /* 0x000ea2000c1e1900 */
[----:B----4-:R-:W-:-:S04]  /*00d0*/  IMAD.WIDE R6, R9, 0x4, R6 ;  /* 0x0000000409067825 */ /* 0x010fc800078e0206 */
[----:B--2---:R-:W-:-:S05]  /*00e0*/  FADD R9, R2, R5 ;  /* 0x0000000502097221 */ /* 0x004fca0000000000 */
[----:B------:R-:W-:Y:S01]  /*00f0*/  STG.E desc[UR4][R6.64], R9 ;  /* 0x0000000906007986 */ /* 0x000fe2000c101904 */
[----:B------:R-:W-:Y:S05]  /*0100*/  EXIT ;  /* 0x000000000000794d */ /* 0x000fea0003800000 */
.L_x_0:
[----:B------:R-:W-:-:S00]  /*0110*/  BRA `(.L_x_0) ;  /* 0xfffffffc00fc7947 */ /* 0x000fc0000383ffff */
[----:B------:R-:W-:-:S00]  /*0120*/  NOP ;  /* 0x0000000000007918 */ /* 0x000fc00000000000 */
        /* <DEDUP_REMOVED lines=13> */
.L_x_1:


//--------------------- .nv.shared.reserved.0     --------------------------
	.section	.nv.shared.reserved.0,"aw",@nobits
	.weak		__nv_reservedSMEM_offset_0_alias
	.size		__nv_reservedSMEM_offset_0_alias, 0, 64
	.other		__nv_reservedSMEM_offset_0_alias,@"STO_CUDA_RESERVED_SHARED STV_DEFAULT"
__nv_reservedSMEM_offset_0_alias:
	.zero		0
	.zero		64


//--------------------- .nv.constant0._Z10matrix_addPKfS0_Pf --------------------------
	.section	.nv.constant0._Z10matrix_addPKfS0_Pf,"a",@progbits
	.sectionflags	@""
	.align	4
.nv.constant0._Z10matrix_addPKfS0_Pf:
	.zero		920


//--------------------- SYMBOLS --------------------------

	.type		.nv.reservedSmem.offset0,@object
	.size		.nv.reservedSmem.offset0,0x4
